	.headerflags	@"EF_CUDA_TEXMODE_UNIFIED EF_CUDA_64BIT_ADDRESS EF_CUDA_ACCELERATORS EF_CUDA_SM90 EF_CUDA_VIRTUAL_SM(EF_CUDA_SM90)"
	.elftype	@"ET_EXEC"


//--------------------- .nv.info                  --------------------------
	.section	.nv.info,"",@"SHT_CUDA_INFO"
	.align	4


	//----- nvinfo : EIATTR_REGCOUNT
	.align		4
        /*0000*/ 	.byte	0x04, 0x2f
        /*0002*/ 	.short	(.L_1 - .L_0)
	.align		4
.L_0:
        /*0004*/ 	.word	index@(triton_poi_fused_max_pool2d_with_indices_native_batch_norm_backward_47)
        /*0008*/ 	.word	0x0000001e


	//----- nvinfo : EIATTR_MIN_STACK_SIZE
	.align		4
.L_1:
        /*000c*/ 	.byte	0x04, 0x12
        /*000e*/ 	.short	(.L_3 - .L_2)
	.align		4
.L_2:
        /*0010*/ 	.word	index@(triton_poi_fused_max_pool2d_with_indices_native_batch_norm_backward_47)
        /*0014*/ 	.word	0x00000000


	//----- nvinfo : EIATTR_FRAME_SIZE
	.align		4
.L_3:
        /*0018*/ 	.byte	0x04, 0x11
        /*001a*/ 	.short	(.L_5 - .L_4)
	.align		4
.L_4:
        /*001c*/ 	.word	index@(triton_poi_fused_max_pool2d_with_indices_native_batch_norm_backward_47)
        /*0020*/ 	.word	0x00000000


	//----- nvinfo : EIATTR_MIN_STACK_SIZE
	.align		4
.L_5:
        /*0024*/ 	.byte	0x04, 0x12
        /*0026*/ 	.short	(.L_7 - .L_6)
	.align		4
.L_6:
        /*0028*/ 	.word	index@(triton_poi_fused_max_pool2d_with_indices_native_batch_norm_backward_47)
        /*002c*/ 	.word	0x00000000
.L_7:


//--------------------- .nv.info.triton_poi_fused_max_pool2d_with_indices_native_batch_norm_backward_47 --------------------------
	.section	.nv.info.triton_poi_fused_max_pool2d_with_indices_native_batch_norm_backward_47,"",@"SHT_CUDA_INFO"
	.sectionflags	@""
	.align	4


	//----- nvinfo : EIATTR_CUDA_API_VERSION
	.align		4
        /*0000*/ 	.byte	0x04, 0x37
        /*0002*/ 	.short	(.L_9 - .L_8)
.L_8:
        /*0004*/ 	.word	0x0000007c


	//----- nvinfo : EIATTR_KPARAM_INFO
	.align		4
.L_9:
        /*0008*/ 	.byte	0x04, 0x17
        /*000a*/ 	.short	(.L_11 - .L_10)
.L_10:
        /*000c*/ 	.word	0x00000000
        /*0010*/ 	.short	0x0003
        /*0012*/ 	.short	0x0018
        /*0014*/ 	.byte	0x00, 0xf0, 0x11, 0x00


	//----- nvinfo : EIATTR_KPARAM_INFO
	.align		4
.L_11:
        /*0018*/ 	.byte	0x04, 0x17
        /*001a*/ 	.short	(.L_13 - .L_12)
.L_12:
        /*001c*/ 	.word	0x00000000
        /*0020*/ 	.short	0x0002
        /*0022*/ 	.short	0x0010
        /*0024*/ 	.byte	0x00, 0xf4, 0x21, 0x00


	//----- nvinfo : EIATTR_KPARAM_INFO
	.align		4
.L_13:
        /*0028*/ 	.byte	0x04, 0x17
        /*002a*/ 	.short	(.L_15 - .L_14)
.L_14:
        /*002c*/ 	.word	0x00000000
        /*0030*/ 	.short	0x0001
        /*0032*/ 	.short	0x0008
        /*0034*/ 	.byte	0x00, 0xf4, 0x21, 0x00


	//----- nvinfo : EIATTR_KPARAM_INFO
	.align		4
.L_15:
        /*0038*/ 	.byte	0x04, 0x17
        /*003a*/ 	.short	(.L_17 - .L_16)
.L_16:
        /*003c*/ 	.word	0x00000000
        /*0040*/ 	.short	0x0000
        /*0042*/ 	.short	0x0000
        /*0044*/ 	.byte	0x00, 0xf4, 0x21, 0x00


	//----- nvinfo : EIATTR_SPARSE_MMA_MASK
	.align		4
.L_17:
        /*0048*/ 	.byte	0x03, 0x50
        /*004a*/ 	.short	0x0000


	//----- nvinfo : EIATTR_MAXREG_COUNT
	.align		4
        /*004c*/ 	.byte	0x03, 0x1b
        /*004e*/ 	.short	0x00ff


	//----- nvinfo : EIATTR_EXIT_INSTR_OFFSETS
	.align		4
        /*0050*/ 	.byte	0x04, 0x1c
        /*0052*/ 	.short	(.L_19 - .L_18)


	//   ....[0]....
.L_18:
        /*0054*/ 	.word	0x000004f0


	//   ....[1]....
        /*0058*/ 	.word	0x00000510


	//----- nvinfo : EIATTR_REQNTID
	.align		4
.L_19:
        /*005c*/ 	.byte	0x04, 0x10
        /*005e*/ 	.short	(.L_21 - .L_20)
.L_20:
        /*0060*/ 	.word	0x00000080
        /*0064*/ 	.word	0x00000001
        /*0068*/ 	.word	0x00000001


	//----- nvinfo : EIATTR_CBANK_PARAM_SIZE
	.align		4
.L_21:
        /*006c*/ 	.byte	0x03, 0x19
        /*006e*/ 	.short	0x001c


	//----- nvinfo : EIATTR_PARAM_CBANK
	.align		4
        /*0070*/ 	.byte	0x04, 0x0a
        /*0072*/ 	.short	(.L_23 - .L_22)
	.align		4
.L_22:
        /*0074*/ 	.word	index@(.nv.constant0.triton_poi_fused_max_pool2d_with_indices_native_batch_norm_backward_47)
        /*0078*/ 	.short	0x0210
        /*007a*/ 	.short	0x001c


	//----- nvinfo : EIATTR_SW_WAR
	.align		4
.L_23:
        /*007c*/ 	.byte	0x04, 0x36
        /*007e*/ 	.short	(.L_25 - .L_24)
.L_24:
        /*0080*/ 	.word	0x00000008
.L_25:


//--------------------- .nv.callgraph             --------------------------
	.section	.nv.callgraph,"",@"SHT_CUDA_CALLGRAPH"
	.align	4
	.sectionentsize	8
	.align		4
        /*0000*/ 	.word	0x00000000
	.align		4
        /*0004*/ 	.word	0xffffffff
	.align		4
        /*0008*/ 	.word	0x00000000
	.align		4
        /*000c*/ 	.word	0xfffffffe
	.align		4
        /*0010*/ 	.word	0x00000000
	.align		4
        /*0014*/ 	.word	0xfffffffd
	.align		4
        /*0018*/ 	.word	0x00000000
	.align		4
        /*001c*/ 	.word	0xfffffffc


//--------------------- .text.triton_poi_fused_max_pool2d_with_indices_native_batch_norm_backward_47 --------------------------
	.section	.text.triton_poi_fused_max_pool2d_with_indices_native_batch_norm_backward_47,"ax",@progbits
	.align	128
        .global         triton_poi_fused_max_pool2d_with_indices_native_batch_norm_backward_47
        .type           triton_poi_fused_max_pool2d_with_indices_native_batch_norm_backward_47,@function
        .size           triton_poi_fused_max_pool2d_with_indices_native_batch_norm_backward_47,(.L_x_1 - triton_poi_fused_max_pool2d_with_indices_native_batch_norm_backward_47)
        .other          triton_poi_fused_max_pool2d_with_indices_native_batch_norm_backward_47,@"STO_CUDA_ENTRY STV_DEFAULT"
triton_poi_fused_max_pool2d_with_indices_native_batch_norm_backward_47:
.text.triton_poi_fused_max_pool2d_with_indices_native_batch_norm_backward_47:
[----:B------:R-:W0:Y:S01]  /*0000*/  LDC R1, c[0x0][0x28] ;  /* 0x00000a00ff017b82 */ /* 0x000e220000000800 */
[----:B------:R-:W1:Y:S01]  /*0010*/  S2R R0, SR_TID.X ;  /* 0x0000000000007919 */ /* 0x000e620000002100 */
[----:B------:R-:W-:Y:S02]  /*0020*/  CS2R R12, SRZ ;  /* 0x00000000000c7805 */ /* 0x000fe4000001ff00 */
[----:B------:R-:W-:Y:S01]  /*0030*/  CS2R R14, SRZ ;  /* 0x00000000000e7805 */ /* 0x000fe2000001ff00 */
[----:B------:R-:W-:Y:S01]  /*0040*/  ULDC.64 UR4, c[0x0][0x208] ;  /* 0x0000820000047ab9 */ /* 0x000fe20000000a00 */
[----:B------:R-:W2:Y:S01]  /*0050*/  S2R R3, SR_CTAID.X ;  /* 0x0000000000037919 */ /* 0x000ea20000002500 */
[----:B-1----:R-:W-:Y:S01]  /*0060*/  IMAD.SHL.U32 R0, R0, 0x2, RZ ;  /* 0x0000000200007824 */ /* 0x002fe200078e00ff */
[----:B--2---:R-:W-:-:S04]  /*0070*/  SHF.R.S32.HI R5, RZ, 0x17, R3 ;  /* 0x00000017ff057819 */ /* 0x004fc80000011403 */
[----:B------:R-:W-:Y:S02]  /*0080*/  LOP3.LUT R0, R0, 0xfe, RZ, 0xc0, !PT ;  /* 0x000000fe00007812 */ /* 0x000fe400078ec0ff */
[----:B------:R-:W-:-:S03]  /*0090*/  SGXT R5, R5, 0x1 ;  /* 0x000000010505781a */ /* 0x000fc60000000200 */
[----:B------:R-:W-:Y:S02]  /*00a0*/  IMAD R0, R3, 0x100, R0 ;  /* 0x0000010003007824 */ /* 0x000fe400078e0200 */
[----:B------:R-:W1:Y:S02]  /*00b0*/  LDC.64 R2, c[0x0][0x210] ;  /* 0x00008400ff027b82 */ /* 0x000e640000000a00 */
[C---:B------:R-:W-:Y:S01]  /*00c0*/  VIADD R4, R0.reuse, 0x1 ;  /* 0x0000000100047836 */ /* 0x040fe20000000000 */
[----:B------:R-:W-:Y:S02]  /*00d0*/  SHF.R.S32.HI R7, RZ, 0x1f, R0 ;  /* 0x0000001fff077819 */ /* 0x000fe40000011400 */
[----:B------:R-:W-:Y:S02]  /*00e0*/  ISETP.GE.AND P0, PT, R0, 0x400, PT ;  /* 0x000004000000780c */ /* 0x000fe40003f06270 */
[----:B------:R-:W-:Y:S02]  /*00f0*/  LEA.HI R6, R5, R4, RZ, 0x3 ;  /* 0x0000000405067211 */ /* 0x000fe400078f18ff */
[----:B------:R-:W-:-:S02]  /*0100*/  LEA.HI R7, R7, R0, RZ, 0x3 ;  /* 0x0000000007077211 */ /* 0x000fc400078f18ff */
[----:B------:R-:W-:Y:S02]  /*0110*/  LOP3.LUT R11, R6, 0x7ffffff8, RZ, 0xc0, !PT ;  /* 0x7ffffff8060b7812 */ /* 0x000fe400078ec0ff */
[C---:B------:R-:W-:Y:S01]  /*0120*/  LOP3.LUT R9, R7.reuse, 0x7ffffff8, RZ, 0xc0, !PT ;  /* 0x7ffffff807097812 */ /* 0x040fe200078ec0ff */
[----:B------:R-:W-:Y:S02]  /*0130*/  IMAD.SHL.U32 R7, R7, 0x4, RZ ;  /* 0x0000000407077824 */ /* 0x000fe400078e00ff */
[----:B------:R-:W-:Y:S02]  /*0140*/  IMAD.IADD R11, R4, 0x1, -R11 ;  /* 0x00000001040b7824 */ /* 0x000fe400078e0a0b */
[----:B------:R-:W-:Y:S01]  /*0150*/  IMAD.IADD R9, R0, 0x1, -R9 ;  /* 0x0000000100097824 */ /* 0x000fe200078e0a09 */
[----:B------:R-:W-:-:S05]  /*0160*/  LOP3.LUT R4, R7, 0xffffffe0, RZ, 0xc0, !PT ;  /* 0xffffffe007047812 */ /* 0x000fca00078ec0ff */
[--C-:B------:R-:W-:Y:S02]  /*0170*/  IMAD R7, R9, 0x2, R4.reuse ;  /* 0x0000000209077824 */ /* 0x100fe400078e0204 */
[----:B------:R-:W-:Y:S02]  /*0180*/  IMAD R11, R11, 0x2, R4 ;  /* 0x000000020b0b7824 */ /* 0x000fe400078e0204 */
[----:B------:R-:W-:Y:S02]  /*0190*/  IMAD.MOV.U32 R4, RZ, RZ, RZ ;  /* 0x000000ffff047224 */ /* 0x000fe400078e00ff */
[----:B-1----:R-:W-:-:S04]  /*01a0*/  IMAD.WIDE R8, R7, 0x4, R2 ;  /* 0x0000000407087825 */ /* 0x002fc800078e0202 */
[----:B------:R-:W-:Y:S01]  /*01b0*/  IMAD.WIDE R20, R11, 0x4, R2 ;  /* 0x000000040b147825 */ /* 0x000fe200078e0202 */
[----:B------:R-:W2:Y:S03]  /*01c0*/  @!P0 LDG.E.EL R13, desc[UR4][R8.64] ;  /* 0x00000004080d8981 */ /* 0x000ea6000c2e1900 */
[----:B------:R-:W-:Y:S01]  /*01d0*/  VIADD R19, R7, 0x10 ;  /* 0x0000001007137836 */ /* 0x000fe20000000000 */
[----:B------:R-:W2:Y:S01]  /*01e0*/  @!P0 LDG.E.EL R12, desc[UR4][R8.64+0x4] ;  /* 0x00000404080c8981 */ /* 0x000ea2000c2e1900 */
[----:B------:R-:W-:-:S03]  /*01f0*/  VIADD R23, R11, 0x10 ;  /* 0x000000100b177836 */ /* 0x000fc60000000000 */
[----:B------:R-:W3:Y:S01]  /*0200*/  @!P0 LDG.E.EL R4, desc[UR4][R20.64] ;  /* 0x0000000414048981 */ /* 0x000ee2000c2e1900 */
[----:B------:R-:W-:-:S03]  /*0210*/  IMAD.MOV.U32 R17, RZ, RZ, RZ ;  /* 0x000000ffff117224 */ /* 0x000fc600078e00ff */
[----:B------:R1:W3:Y:S01]  /*0220*/  @!P0 LDG.E.EL R15, desc[UR4][R20.64+0x4] ;  /* 0x00000404140f8981 */ /* 0x0002e2000c2e1900 */
[----:B------:R-:W-:Y:S02]  /*0230*/  VIADD R25, R7, 0x11 ;  /* 0x0000001107197836 */ /* 0x000fe40000000000 */
[----:B------:R-:W-:Y:S01]  /*0240*/  VIADD R27, R11, 0x11 ;  /* 0x000000110b1b7836 */ /* 0x000fe20000000000 */
[----:B------:R-:W4:Y:S01]  /*0250*/  LDC.64 R6, c[0x0][0x218] ;  /* 0x00008600ff067b82 */ /* 0x000f220000000a00 */
[----:B------:R-:W-:Y:S01]  /*0260*/  IMAD.WIDE R18, R19, 0x4, R2 ;  /* 0x0000000413127825 */ /* 0x000fe200078e0202 */
[----:B------:R-:W-:-:S03]  /*0270*/  LEA.HI R5, R5, R0, RZ, 0x6 ;  /* 0x0000000005057211 */ /* 0x000fc600078f30ff */
[----:B------:R-:W-:Y:S01]  /*0280*/  IMAD.WIDE R10, R23, 0x4, R2 ;  /* 0x00000004170a7825 */ /* 0x000fe200078e0202 */
[----:B------:R-:W5:Y:S01]  /*0290*/  @!P0 LDG.E.EL R17, desc[UR4][R18.64] ;  /* 0x0000000412118981 */ /* 0x000f62000c2e1900 */
[----:B-1----:R-:W-:Y:S02]  /*02a0*/  CS2R R20, SRZ ;  /* 0x0000000000147805 */ /* 0x002fe4000001ff00 */
[----:B------:R-:W-:Y:S01]  /*02b0*/  SHF.R.S32.HI R5, RZ, 0x6, R5 ;  /* 0x00000006ff057819 */ /* 0x000fe20000011405 */
[--C-:B------:R-:W-:Y:S01]  /*02c0*/  IMAD.WIDE R8, R25, 0x4, R2.reuse ;  /* 0x0000000419087825 */ /* 0x100fe200078e0202 */
[----:B------:R-:W5:Y:S03]  /*02d0*/  @!P0 LDG.E.EL R14, desc[UR4][R10.64] ;  /* 0x000000040a0e8981 */ /* 0x000f66000c2e1900 */
[----:B------:R-:W-:Y:S01]  /*02e0*/  IMAD.WIDE R2, R27, 0x4, R2 ;  /* 0x000000041b027825 */ /* 0x000fe200078e0202 */
[----:B------:R-:W-:Y:S01]  /*02f0*/  LEA.HI R16, R5, R5, RZ, 0x2 ;  /* 0x0000000505107211 */ /* 0x000fe200078f10ff */
[----:B------:R1:W5:Y:S04]  /*0300*/  @!P0 LDG.E.EL R20, desc[UR4][R8.64] ;  /* 0x0000000408148981 */ /* 0x000368000c2e1900 */
[----:B------:R4:W5:Y:S01]  /*0310*/  @!P0 LDG.E.EL R21, desc[UR4][R2.64] ;  /* 0x0000000402158981 */ /* 0x000962000c2e1900 */
[----:B------:R-:W-:-:S05]  /*0320*/  LOP3.LUT R16, R16, 0xfffffffc, RZ, 0xc0, !PT ;  /* 0xfffffffc10107812 */ /* 0x000fca00078ec0ff */
[----:B------:R-:W-:Y:S01]  /*0330*/  IMAD.IADD R5, R5, 0x1, -R16 ;  /* 0x0000000105057824 */ /* 0x000fe200078e0a10 */
[----:B01----:R-:W0:Y:S01]  /*0340*/  LDC.64 R8, c[0x0][0x220] ;  /* 0x00008800ff087b82 */ /* 0x003e220000000a00 */
[----:B------:R-:W-:Y:S02]  /*0350*/  IMAD.MOV.U32 R10, RZ, RZ, RZ ;  /* 0x000000ffff0a7224 */ /* 0x000fe400078e00ff */
[----:B----4-:R-:W-:-:S04]  /*0360*/  IMAD.WIDE R6, R5, 0x4, R6 ;  /* 0x0000000405067825 */ /* 0x010fc800078e0206 */
[----:B------:R-:W-:Y:S01]  /*0370*/  IMAD.MOV.U32 R5, RZ, RZ, RZ ;  /* 0x000000ffff057224 */ /* 0x000fe200078e00ff */
[----:B------:R-:W4:Y:S05]  /*0380*/  @!P0 LDG.E.EL R10, desc[UR4][R6.64] ;  /* 0x00000004060a8981 */ /* 0x000f2a000c2e1900 */
[----:B------:R-:W4:Y:S01]  /*0390*/  @!P0 LDG.E.EL R5, desc[UR4][R6.64] ;  /* 0x0000000406058981 */ /* 0x000f22000c2e1900 */
[----:B0-----:R-:W-:Y:S01]  /*03a0*/  IMAD.WIDE R2, R0, 0x4, R8 ;  /* 0x0000000400027825 */ /* 0x001fe200078e0208 */
[----:B--2---:R-:W-:Y:S02]  /*03b0*/  FSETP.GT.AND P3, PT, R12, R13, PT ;  /* 0x0000000d0c00720b */ /* 0x004fe40003f64000 */
[----:B---3--:R-:W-:-:S02]  /*03c0*/  FSETP.GT.AND P4, PT, R15, R4, PT ;  /* 0x000000040f00720b */ /* 0x008fc40003f84000 */
[----:B------:R-:W-:Y:S02]  /*03d0*/  FSETP.NAN.AND P5, PT, R12, R12, PT ;  /* 0x0000000c0c00720b */ /* 0x000fe40003fa8000 */
[----:B------:R-:W-:Y:S02]  /*03e0*/  FSETP.NAN.AND P6, PT, R15, R15, PT ;  /* 0x0000000f0f00720b */ /* 0x000fe40003fc8000 */
[----:B-----5:R-:W-:Y:S02]  /*03f0*/  FSETP.NAN.AND P1, PT, R17, R17, PT ;  /* 0x000000111100720b */ /* 0x020fe40003f28000 */
[----:B------:R-:W-:-:S03]  /*0400*/  FSETP.NAN.AND P2, PT, R14, R14, PT ;  /* 0x0000000e0e00720b */ /* 0x000fc60003f48000 */
[----:B------:R-:W-:Y:S02]  /*0410*/  @!P3 FSEL R12, R12, R13, P5 ;  /* 0x0000000d0c0cb208 */ /* 0x000fe40002800000 */
[----:B------:R-:W-:Y:S02]  /*0420*/  @!P4 FSEL R15, R15, R4, P6 ;  /* 0x000000040f0fc208 */ /* 0x000fe40003000000 */
[----:B------:R-:W-:Y:S02]  /*0430*/  FSETP.NAN.AND P3, PT, R20, R20, PT ;  /* 0x000000141400720b */ /* 0x000fe40003f68000 */
[----:B------:R-:W-:Y:S02]  /*0440*/  FSETP.GEU.AND P5, PT, R12, R17, PT ;  /* 0x000000110c00720b */ /* 0x000fe40003fae000 */
[----:B------:R-:W-:Y:S02]  /*0450*/  FSETP.NAN.AND P4, PT, R21, R21, PT ;  /* 0x000000151500720b */ /* 0x000fe40003f88000 */
[----:B------:R-:W-:-:S02]  /*0460*/  FSETP.GEU.AND P6, PT, R15, R14, PT ;  /* 0x0000000e0f00720b */ /* 0x000fc40003fce000 */
[----:B------:R-:W-:Y:S02]  /*0470*/  @!P1 FSEL R17, R17, R12, !P5 ;  /* 0x0000000c11119208 */ /* 0x000fe40006800000 */
[----:B------:R-:W-:Y:S02]  /*0480*/  @!P2 FSEL R14, R14, R15, !P6 ;  /* 0x0000000f0e0ea208 */ /* 0x000fe40007000000 */
[----:B------:R-:W-:Y:S02]  /*0490*/  FSETP.GEU.AND P1, PT, R17, R20, PT ;  /* 0x000000141100720b */ /* 0x000fe40003f2e000 */
[----:B------:R-:W-:Y:S02]  /*04a0*/  FSETP.GEU.AND P2, PT, R14, R21, PT ;  /* 0x000000150e00720b */ /* 0x000fe40003f4e000 */
[----:B------:R-:W-:Y:S02]  /*04b0*/  @!P3 FSEL R20, R20, R17, !P1 ;  /* 0x000000111414b208 */ /* 0x000fe40004800000 */
[----:B------:R-:W-:-:S03]  /*04c0*/  @!P4 FSEL R21, R21, R14, !P2 ;  /* 0x0000000e1515c208 */ /* 0x000fc60005000000 */
[----:B----4-:R-:W-:Y:S02]  /*04d0*/  FADD R20, R20, -R5 ;  /* 0x8000000514147221 */ /* 0x010fe40000000000 */
[----:B------:R-:W-:Y:S01]  /*04e0*/  FADD R21, R21, -R10 ;  /* 0x8000000a15157221 */ /* 0x000fe20000000000 */
[----:B------:R-:W-:Y:S06]  /*04f0*/  @P0 EXIT ;  /* 0x000000000000094d */ /* 0x000fec0003800000 */
[----:B------:R-:W-:Y:S01]  /*0500*/  STG.E.64 desc[UR4][R2.64], R20 ;  /* 0x0000001402007986 */ /* 0x000fe2000c101b04 */
[----:B------:R-:W-:Y:S05]  /*0510*/  EXIT ;  /* 0x000000000000794d */ /* 0x000fea0003800000 */
.L_x_0:
[----:B------:R-:W-:-:S00]  /*0520*/  BRA `(.L_x_0) ;  /* 0xfffffffc00fc7947 */ /* 0x000fc0000383ffff */
[----:B------:R-:W-:-:S00]  /*0530*/  NOP ;  /* 0x0000000000007918 */ /* 0x000fc00000000000 */
        /* <DEDUP_REMOVED lines=12> */
.L_x_1:


//--------------------- .nv.constant0.triton_poi_fused_max_pool2d_with_indices_native_batch_norm_backward_47 --------------------------
	.section	.nv.constant0.triton_poi_fused_max_pool2d_with_indices_native_batch_norm_backward_47,"a",@progbits
	.sectionflags	@""
	.align	4
.nv.constant0.triton_poi_fused_max_pool2d_with_indices_native_batch_norm_backward_47:
	.zero		556
